	.headerflags	@"EF_CUDA_TEXMODE_UNIFIED EF_CUDA_64BIT_ADDRESS EF_CUDA_ACCELERATORS EF_CUDA_SM90 EF_CUDA_VIRTUAL_SM(EF_CUDA_SM90)"
	.elftype	@"ET_EXEC"


//--------------------- .nv.info                  --------------------------
	.section	.nv.info,"",@"SHT_CUDA_INFO"
	.align	4


	//----- nvinfo : EIATTR_REGCOUNT
	.align		4
        /*0000*/ 	.byte	0x04, 0x2f
        /*0002*/ 	.short	(.L_1 - .L_0)
	.align		4
.L_0:
        /*0004*/ 	.word	index@(triton_poi_fused_cat_6)
        /*0008*/ 	.word	0x00000030


	//----- nvinfo : EIATTR_MIN_STACK_SIZE
	.align		4
.L_1:
        /*000c*/ 	.byte	0x04, 0x12
        /*000e*/ 	.short	(.L_3 - .L_2)
	.align		4
.L_2:
        /*0010*/ 	.word	index@(triton_poi_fused_cat_6)
        /*0014*/ 	.word	0x00000000


	//----- nvinfo : EIATTR_FRAME_SIZE
	.align		4
.L_3:
        /*0018*/ 	.byte	0x04, 0x11
        /*001a*/ 	.short	(.L_5 - .L_4)
	.align		4
.L_4:
        /*001c*/ 	.word	index@(triton_poi_fused_cat_6)
        /*0020*/ 	.word	0x00000000


	//----- nvinfo : EIATTR_MIN_STACK_SIZE
	.align		4
.L_5:
        /*0024*/ 	.byte	0x04, 0x12
        /*0026*/ 	.short	(.L_7 - .L_6)
	.align		4
.L_6:
        /*0028*/ 	.word	index@(triton_poi_fused_cat_6)
        /*002c*/ 	.word	0x00000000
.L_7:


//--------------------- .nv.info.triton_poi_fused_cat_6 --------------------------
	.section	.nv.info.triton_poi_fused_cat_6,"",@"SHT_CUDA_INFO"
	.sectionflags	@""
	.align	4


	//----- nvinfo : EIATTR_CUDA_API_VERSION
	.align		4
        /*0000*/ 	.byte	0x04, 0x37
        /*0002*/ 	.short	(.L_9 - .L_8)
.L_8:
        /*0004*/ 	.word	0x0000007c


	//----- nvinfo : EIATTR_KPARAM_INFO
	.align		4
.L_9:
        /*0008*/ 	.byte	0x04, 0x17
        /*000a*/ 	.short	(.L_11 - .L_10)
.L_10:
        /*000c*/ 	.word	0x00000000
        /*0010*/ 	.short	0x0008
        /*0012*/ 	.short	0x0040
        /*0014*/ 	.byte	0x00, 0xf0, 0x11, 0x00


	//----- nvinfo : EIATTR_KPARAM_INFO
	.align		4
.L_11:
        /*0018*/ 	.byte	0x04, 0x17
        /*001a*/ 	.short	(.L_13 - .L_12)
.L_12:
        /*001c*/ 	.word	0x00000000
        /*0020*/ 	.short	0x0007
        /*0022*/ 	.short	0x0038
        /*0024*/ 	.byte	0x00, 0xf4, 0x21, 0x00


	//----- nvinfo : EIATTR_KPARAM_INFO
	.align		4
.L_13:
        /*0028*/ 	.byte	0x04, 0x17
        /*002a*/ 	.short	(.L_15 - .L_14)
.L_14:
        /*002c*/ 	.word	0x00000000
        /*0030*/ 	.short	0x0006
        /*0032*/ 	.short	0x0030
        /*0034*/ 	.byte	0x00, 0xf4, 0x21, 0x00


	//----- nvinfo : EIATTR_KPARAM_INFO
	.align		4
.L_15:
        /*0038*/ 	.byte	0x04, 0x17
        /*003a*/ 	.short	(.L_17 - .L_16)
.L_16:
        /*003c*/ 	.word	0x00000000
        /*0040*/ 	.short	0x0005
        /*0042*/ 	.short	0x0028
        /*0044*/ 	.byte	0x00, 0xf4, 0x21, 0x00


	//----- nvinfo : EIATTR_KPARAM_INFO
	.align		4
.L_17:
        /*0048*/ 	.byte	0x04, 0x17
        /*004a*/ 	.short	(.L_19 - .L_18)
.L_18:
        /*004c*/ 	.word	0x00000000
        /*0050*/ 	.short	0x0004
        /*0052*/ 	.short	0x0020
        /*0054*/ 	.byte	0x00, 0xf4, 0x21, 0x00


	//----- nvinfo : EIATTR_KPARAM_INFO
	.align		4
.L_19:
        /*0058*/ 	.byte	0x04, 0x17
        /*005a*/ 	.short	(.L_21 - .L_20)
.L_20:
        /*005c*/ 	.word	0x00000000
        /*0060*/ 	.short	0x0003
        /*0062*/ 	.short	0x0018
        /*0064*/ 	.byte	0x00, 0xf4, 0x21, 0x00


	//----- nvinfo : EIATTR_KPARAM_INFO
	.align		4
.L_21:
        /*0068*/ 	.byte	0x04, 0x17
        /*006a*/ 	.short	(.L_23 - .L_22)
.L_22:
        /*006c*/ 	.word	0x00000000
        /*0070*/ 	.short	0x0002
        /*0072*/ 	.short	0x0010
        /*0074*/ 	.byte	0x00, 0xf4, 0x21, 0x00


	//----- nvinfo : EIATTR_KPARAM_INFO
	.align		4
.L_23:
        /*0078*/ 	.byte	0x04, 0x17
        /*007a*/ 	.short	(.L_25 - .L_24)
.L_24:
        /*007c*/ 	.word	0x00000000
        /*0080*/ 	.short	0x0001
        /*0082*/ 	.short	0x0008
        /*0084*/ 	.byte	0x00, 0xf4, 0x21, 0x00


	//----- nvinfo : EIATTR_KPARAM_INFO
	.align		4
.L_25:
        /*0088*/ 	.byte	0x04, 0x17
        /*008a*/ 	.short	(.L_27 - .L_26)
.L_26:
        /*008c*/ 	.word	0x00000000
        /*0090*/ 	.short	0x0000
        /*0092*/ 	.short	0x0000
        /*0094*/ 	.byte	0x00, 0xf4, 0x21, 0x00


	//----- nvinfo : EIATTR_SPARSE_MMA_MASK
	.align		4
.L_27:
        /*0098*/ 	.byte	0x03, 0x50
        /*009a*/ 	.short	0x0000


	//----- nvinfo : EIATTR_MAXREG_COUNT
	.align		4
        /*009c*/ 	.byte	0x03, 0x1b
        /*009e*/ 	.short	0x00ff


	//----- nvinfo : EIATTR_EXIT_INSTR_OFFSETS
	.align		4
        /*00a0*/ 	.byte	0x04, 0x1c
        /*00a2*/ 	.short	(.L_29 - .L_28)


	//   ....[0]....
.L_28:
        /*00a4*/ 	.word	0x00001220


	//----- nvinfo : EIATTR_REQNTID
	.align		4
.L_29:
        /*00a8*/ 	.byte	0x04, 0x10
        /*00aa*/ 	.short	(.L_31 - .L_30)
.L_30:
        /*00ac*/ 	.word	0x00000080
        /*00b0*/ 	.word	0x00000001
        /*00b4*/ 	.word	0x00000001


	//----- nvinfo : EIATTR_CBANK_PARAM_SIZE
	.align		4
.L_31:
        /*00b8*/ 	.byte	0x03, 0x19
        /*00ba*/ 	.short	0x0044


	//----- nvinfo : EIATTR_PARAM_CBANK
	.align		4
        /*00bc*/ 	.byte	0x04, 0x0a
        /*00be*/ 	.short	(.L_33 - .L_32)
	.align		4
.L_32:
        /*00c0*/ 	.word	index@(.nv.constant0.triton_poi_fused_cat_6)
        /*00c4*/ 	.short	0x0210
        /*00c6*/ 	.short	0x0044


	//----- nvinfo : EIATTR_SW_WAR
	.align		4
.L_33:
        /*00c8*/ 	.byte	0x04, 0x36
        /*00ca*/ 	.short	(.L_35 - .L_34)
.L_34:
        /*00cc*/ 	.word	0x00000008
.L_35:


//--------------------- .nv.callgraph             --------------------------
	.section	.nv.callgraph,"",@"SHT_CUDA_CALLGRAPH"
	.align	4
	.sectionentsize	8
	.align		4
        /*0000*/ 	.word	0x00000000
	.align		4
        /*0004*/ 	.word	0xffffffff
	.align		4
        /*0008*/ 	.word	0x00000000
	.align		4
        /*000c*/ 	.word	0xfffffffe
	.align		4
        /*0010*/ 	.word	0x00000000
	.align		4
        /*0014*/ 	.word	0xfffffffd
	.align		4
        /*0018*/ 	.word	0x00000000
	.align		4
        /*001c*/ 	.word	0xfffffffc


//--------------------- .text.triton_poi_fused_cat_6 --------------------------
	.section	.text.triton_poi_fused_cat_6,"ax",@progbits
	.align	128
        .global         triton_poi_fused_cat_6
        .type           triton_poi_fused_cat_6,@function
        .size           triton_poi_fused_cat_6,(.L_x_1 - triton_poi_fused_cat_6)
        .other          triton_poi_fused_cat_6,@"STO_CUDA_ENTRY STV_DEFAULT"
triton_poi_fused_cat_6:
.text.triton_poi_fused_cat_6:
[----:B------:R-:W-:Y:S01]  /*0000*/  LDC R1, c[0x0][0x28] ;  /* 0x00000a00ff017b82 */ /* 0x000fe20000000800 */
[----:B------:R-:W1:Y:S07]  /*0010*/  S2R R0, SR_TID.X ;  /* 0x0000000000007919 */ /* 0x000e6e0000002100 */
[----:B------:R-:W2:Y:S01]  /*0020*/  LDC.64 R26, c[0x0][0x220] ;  /* 0x00008800ff1a7b82 */ /* 0x000ea20000000a00 */
[----:B------:R-:W-:Y:S01]  /*0030*/  IMAD.MOV.U32 R25, RZ, RZ, RZ ;  /* 0x000000ffff197224 */ /* 0x000fe200078e00ff */
[----:B------:R-:W-:Y:S01]  /*0040*/  CS2R R30, SRZ ;  /* 0x00000000001e7805 */ /* 0x000fe2000001ff00 */
[----:B------:R-:W3:Y:S01]  /*0050*/  S2R R3, SR_CTAID.X ;  /* 0x0000000000037919 */ /* 0x000ee20000002500 */
[----:B------:R-:W-:Y:S01]  /*0060*/  ULDC.64 UR4, c[0x0][0x208] ;  /* 0x0000820000047ab9 */ /* 0x000fe20000000a00 */
[----:B------:R-:W-:-:S02]  /*0070*/  IMAD.MOV.U32 R20, RZ, RZ, RZ ;  /* 0x000000ffff147224 */ /* 0x000fc400078e00ff */
[----:B------:R-:W-:Y:S01]  /*0080*/  IMAD.MOV.U32 R42, RZ, RZ, RZ ;  /* 0x000000ffff2a7224 */ /* 0x000fe200078e00ff */
[----:B------:R-:W4:Y:S08]  /*0090*/  LDC.64 R18, c[0x0][0x240] ;  /* 0x00009000ff127b82 */ /* 0x000f300000000a00 */
[----:B------:R-:W5:Y:S08]  /*00a0*/  LDC.64 R22, c[0x0][0x218] ;  /* 0x00008600ff167b82 */ /* 0x000f700000000a00 */
[----:B------:R-:W2:Y:S01]  /*00b0*/  LDC.64 R28, c[0x0][0x228] ;  /* 0x00008a00ff1c7b82 */ /* 0x000ea20000000a00 */
[----:B-1----:R-:W-:Y:S01]  /*00c0*/  IMAD.SHL.U32 R0, R0, 0x4, RZ ;  /* 0x0000000400007824 */ /* 0x002fe200078e00ff */
[----:B---3--:R-:W-:-:S04]  /*00d0*/  SHF.R.S32.HI R2, RZ, 0x15, R3 ;  /* 0x00000015ff027819 */ /* 0x008fc80000011403 */
[----:B------:R-:W-:-:S05]  /*00e0*/  LOP3.LUT R0, R0, 0x1fc, RZ, 0xc0, !PT ;  /* 0x000001fc00007812 */ /* 0x000fca00078ec0ff */
[----:B------:R-:W-:Y:S01]  /*00f0*/  IMAD R0, R3, 0x400, R0 ;  /* 0x0000040003007824 */ /* 0x000fe200078e0200 */
[----:B------:R-:W-:-:S03]  /*0100*/  SGXT R3, R2, 0x1 ;  /* 0x000000010203781a */ /* 0x000fc60000000200 */
[C---:B------:R-:W-:Y:S01]  /*0110*/  VIADD R2, R0.reuse, 0x200 ;  /* 0x0000020000027836 */ /* 0x040fe20000000000 */
[----:B------:R-:W-:Y:S01]  /*0120*/  LEA.HI R4, R3, R0, RZ, 0xc ;  /* 0x0000000003047211 */ /* 0x000fe200078f60ff */
[----:B------:R-:W-:-:S03]  /*0130*/  IMAD.HI R43, R0, 0x66666667, RZ ;  /* 0x66666667002b7827 */ /* 0x000fc600078e02ff */
[----:B------:R-:W-:Y:S01]  /*0140*/  LEA.HI R3, R3, R2, RZ, 0xc ;  /* 0x0000000203037211 */ /* 0x000fe200078f60ff */
[----:B------:R-:W-:Y:S01]  /*0150*/  IMAD.HI R5, R2, 0x66666667, RZ ;  /* 0x6666666702057827 */ /* 0x000fe200078e02ff */
[----:B------:R-:W-:Y:S02]  /*0160*/  SHF.R.S32.HI R24, RZ, 0xc, R4 ;  /* 0x0000000cff187819 */ /* 0x000fe40000011404 */
[----:B------:R-:W-:Y:S02]  /*0170*/  SHF.R.S32.HI R21, RZ, 0xc, R3 ;  /* 0x0000000cff157819 */ /* 0x000fe40000011403 */
[----:B------:R-:W-:Y:S01]  /*0180*/  SHF.R.U32.HI R6, RZ, 0x1f, R5 ;  /* 0x0000001fff067819 */ /* 0x000fe20000011605 */
[----:B------:R-:W-:Y:S01]  /*0190*/  IMAD.HI R7, R24, 0x66666667, RZ ;  /* 0x6666666718077827 */ /* 0x000fe200078e02ff */
[----:B------:R-:W-:Y:S02]  /*01a0*/  LOP3.LUT R3, R3, 0xfffff000, RZ, 0xc0, !PT ;  /* 0xfffff00003037812 */ /* 0x000fe400078ec0ff */
[----:B------:R-:W-:Y:S01]  /*01b0*/  LEA.HI.SX32 R5, R5, R6, 0xe ;  /* 0x0000000605057211 */ /* 0x000fe200078f72ff */
[----:B------:R-:W-:Y:S01]  /*01c0*/  IMAD.HI R9, R21, 0x66666667, RZ ;  /* 0x6666666715097827 */ /* 0x000fe200078e02ff */
[----:B------:R-:W-:-:S02]  /*01d0*/  SHF.R.U32.HI R8, RZ, 0x1f, R7 ;  /* 0x0000001fff087819 */ /* 0x000fc40000011607 */
[----:B------:R-:W-:Y:S01]  /*01e0*/  SHF.R.U32.HI R6, RZ, 0x1f, R43 ;  /* 0x0000001fff067819 */ /* 0x000fe2000001162b */
[----:B------:R-:W-:Y:S01]  /*01f0*/  IMAD.IADD R40, R2, 0x1, -R3 ;  /* 0x0000000102287824 */ /* 0x000fe200078e0a03 */
[----:B------:R-:W-:Y:S01]  /*0200*/  SHF.R.U32.HI R10, RZ, 0x1f, R9 ;  /* 0x0000001fff0a7819 */ /* 0x000fe20000011609 */
[----:B------:R-:W-:Y:S01]  /*0210*/  IMAD R2, R5, -0xa0000, R2 ;  /* 0xfff6000005027824 */ /* 0x000fe200078e0202 */
[----:B------:R-:W-:Y:S01]  /*0220*/  LEA.HI.SX32 R7, R7, R8, 0x1a ;  /* 0x0000000807077211 */ /* 0x000fe200078fd2ff */
[----:B------:R-:W-:Y:S01]  /*0230*/  IMAD R40, R5, 0x20000, R40 ;  /* 0x0002000005287824 */ /* 0x000fe200078e0228 */
[----:B------:R-:W-:Y:S02]  /*0240*/  LEA.HI.SX32 R10, R9, R10, 0x1a ;  /* 0x0000000a090a7211 */ /* 0x000fe400078fd2ff */
[----:B------:R-:W1:Y:S01]  /*0250*/  LDC.64 R8, c[0x0][0x230] ;  /* 0x00008c00ff087b82 */ /* 0x000e620000000a00 */
[----:B------:R-:W-:Y:S01]  /*0260*/  IMAD R24, R7, -0xa0, R24 ;  /* 0xffffff6007187824 */ /* 0x000fe200078e0218 */
[----:B------:R-:W-:Y:S01]  /*0270*/  LEA.HI.SX32 R43, R43, R6, 0xe ;  /* 0x000000062b2b7211 */ /* 0x000fe200078f72ff */
[----:B------:R-:W-:Y:S01]  /*0280*/  IMAD R7, R5, 0x40000, R2 ;  /* 0x0004000005077824 */ /* 0x000fe200078e0202 */
[----:B------:R-:W-:Y:S01]  /*0290*/  LOP3.LUT R5, R4, 0xfffff000, RZ, 0xc0, !PT ;  /* 0xfffff00004057812 */ /* 0x000fe200078ec0ff */
[----:B------:R-:W-:Y:S01]  /*02a0*/  IMAD R21, R10, -0xa0, R21 ;  /* 0xffffff600a157824 */ /* 0x000fe200078e0215 */
[C---:B------:R-:W-:Y:S01]  /*02b0*/  LOP3.LUT R3, R24.reuse, 0xffffffe0, RZ, 0xc0, !PT ;  /* 0xffffffe018037812 */ /* 0x040fe200078ec0ff */
[C---:B------:R-:W-:Y:S01]  /*02c0*/  VIADD R11, R24.reuse, 0xffffffc0 ;  /* 0xffffffc0180b7836 */ /* 0x040fe20000000000 */
[----:B------:R-:W-:-:S02]  /*02d0*/  ISETP.GT.AND P4, PT, R24, 0x7f, PT ;  /* 0x0000007f1800780c */ /* 0x000fc40003f84270 */
[C---:B------:R-:W-:Y:S01]  /*02e0*/  ISETP.NE.AND P1, PT, R3.reuse, 0x40, PT ;  /* 0x000000400300780c */ /* 0x040fe20003f25270 */
[----:B------:R-:W-:Y:S01]  /*02f0*/  IMAD.IADD R10, R0, 0x1, -R5 ;  /* 0x00000001000a7824 */ /* 0x000fe200078e0a05 */
[----:B------:R-:W-:Y:S02]  /*0300*/  ISETP.NE.AND P5, PT, R3, 0x60, PT ;  /* 0x000000600300780c */ /* 0x000fe40003fa5270 */
[----:B------:R-:W-:Y:S02]  /*0310*/  CS2R R2, SRZ ;  /* 0x0000000000027805 */ /* 0x000fe4000001ff00 */
[----:B------:R-:W-:Y:S01]  /*0320*/  LOP3.LUT R6, R21, 0xffffffe0, RZ, 0xc0, !PT ;  /* 0xffffffe015067812 */ /* 0x000fe200078ec0ff */
[----:B------:R-:W-:Y:S01]  /*0330*/  IMAD R41, R43, 0x20000, R10 ;  /* 0x000200002b297824 */ /* 0x000fe200078e020a */
[----:B------:R-:W-:Y:S01]  /*0340*/  CS2R R38, SRZ ;  /* 0x0000000000267805 */ /* 0x000fe2000001ff00 */
[----:B--2---:R-:W-:Y:S01]  /*0350*/  IMAD.WIDE R12, R11, 0x4, R26 ;  /* 0x000000040b0c7825 */ /* 0x004fe200078e021a */
[----:B------:R-:W-:-:S02]  /*0360*/  CS2R R36, SRZ ;  /* 0x0000000000247805 */ /* 0x000fc4000001ff00 */
[----:B------:R-:W-:Y:S01]  /*0370*/  ISETP.NE.AND P0, PT, R6, 0x40, PT ;  /* 0x000000400600780c */ /* 0x000fe20003f05270 */
[----:B----4-:R-:W-:Y:S01]  /*0380*/  IMAD.WIDE R4, R24, 0x4, R18 ;  /* 0x0000000418047825 */ /* 0x010fe200078e0212 */
[----:B------:R-:W-:Y:S01]  /*0390*/  ISETP.NE.AND P2, PT, R6, 0x60, PT ;  /* 0x000000600600780c */ /* 0x000fe20003f45270 */
[----:B------:R-:W2:Y:S02]  /*03a0*/  @!P1 LDG.E.EL R25, desc[UR4][R12.64] ;  /* 0x000000040c199981 */ /* 0x000ea4000c2e1900 */
[----:B------:R-:W-:Y:S02]  /*03b0*/  VIADD R45, R21, 0xffffffc0 ;  /* 0xffffffc0152d7836 */ /* 0x000fe40000000000 */
[--C-:B------:R-:W-:Y:S01]  /*03c0*/  IMAD R17, R11, 0x1000, R41.reuse ;  /* 0x000010000b117824 */ /* 0x100fe200078e0229 */
[----:B------:R-:W3:Y:S01]  /*03d0*/  @!P1 LDG.E.EL R30, desc[UR4][R12.64] ;  /* 0x000000040c1e9981 */ /* 0x000ee2000c2e1900 */
[----:B------:R-:W-:Y:S02]  /*03e0*/  IMAD.MOV.U32 R6, RZ, RZ, RZ ;  /* 0x000000ffff067224 */ /* 0x000fe400078e00ff */
[C---:B------:R-:W-:Y:S01]  /*03f0*/  IMAD R41, R24.reuse, 0x1000, R41 ;  /* 0x0000100018297824 */ /* 0x040fe200078e0229 */
[----:B------:R-:W4:Y:S01]  /*0400*/  @!P1 LDG.E.EL R31, desc[UR4][R12.64] ;  /* 0x000000040c1f9981 */ /* 0x000f22000c2e1900 */
[----:B-1----:R-:W-:-:S03]  /*0410*/  IMAD.WIDE R14, R24, 0x4, R8 ;  /* 0x00000004180e7825 */ /* 0x002fc600078e0208 */
[----:B------:R1:W2:Y:S01]  /*0420*/  @!P1 LDG.E.EL R2, desc[UR4][R12.64] ;  /* 0x000000040c029981 */ /* 0x0002a2000c2e1900 */
[----:B-----5:R-:W-:-:S03]  /*0430*/  IMAD.WIDE R16, R17, 0x4, R22 ;  /* 0x0000000411107825 */ /* 0x020fc600078e0216 */
[----:B------:R-:W5:Y:S04]  /*0440*/  @P4 LDG.E.EL R39, desc[UR4][R4.64+-0x200] ;  /* 0xfffe000404274981 */ /* 0x000f68000c2e1900 */
[----:B------:R-:W2:Y:S01]  /*0450*/  @P4 LDG.E.EL R38, desc[UR4][R4.64+-0x200] ;  /* 0xfffe000404264981 */ /* 0x000ea2000c2e1900 */
[----:B-1----:R-:W-:-:S03]  /*0460*/  IMAD R13, R45, 0x1000, R40 ;  /* 0x000010002d0d7824 */ /* 0x002fc600078e0228 */
[----:B------:R-:W2:Y:S04]  /*0470*/  @P4 LDG.E.EL R37, desc[UR4][R4.64+-0x200] ;  /* 0xfffe000404254981 */ /* 0x000ea8000c2e1900 */
[----:B------:R1:W2:Y:S01]  /*0480*/  @P4 LDG.E.EL R36, desc[UR4][R4.64+-0x200] ;  /* 0xfffe000404244981 */ /* 0x0002a2000c2e1900 */
[----:B------:R-:W-:Y:S01]  /*0490*/  IMAD.WIDE R22, R13, 0x4, R22 ;  /* 0x000000040d167825 */ /* 0x000fe200078e0216 */
[----:B------:R-:W-:Y:S02]  /*04a0*/  CS2R R12, SRZ ;  /* 0x00000000000c7805 */ /* 0x000fe4000001ff00 */
[----:B------:R-:W2:Y:S04]  /*04b0*/  @!P5 LDG.E.EL R3, desc[UR4][R14.64+-0x180] ;  /* 0xfffe80040e03d981 */ /* 0x000ea8000c2e1900 */
[----:B------:R-:W3:Y:S01]  /*04c0*/  @!P5 LDG.E.EL R20, desc[UR4][R14.64+-0x180] ;  /* 0xfffe80040e14d981 */ /* 0x000ee2000c2e1900 */
[----:B-1----:R-:W-:-:S03]  /*04d0*/  VIADD R5, R41, 0xfffa0000 ;  /* 0xfffa000029057836 */ /* 0x002fc60000000000 */
[----:B------:R-:W4:Y:S01]  /*04e0*/  @!P5 LDG.E.EL R6, desc[UR4][R14.64+-0x180] ;  /* 0xfffe80040e06d981 */ /* 0x000f22000c2e1900 */
[----:B0-----:R-:W-:-:S03]  /*04f0*/  IMAD.WIDE R4, R5, 0x4, R28 ;  /* 0x0000000405047825 */ /* 0x001fc600078e021c */
[----:B------:R0:W5:Y:S02]  /*0500*/  @!P5 LDG.E.EL R42, desc[UR4][R14.64+-0x180] ;  /* 0xfffe80040e2ad981 */ /* 0x000164000c2e1900 */
[----:B0-----:R-:W-:-:S06]  /*0510*/  CS2R R14, SRZ ;  /* 0x00000000000e7805 */ /* 0x001fcc000001ff00 */
[----:B------:R-:W5:Y:S01]  /*0520*/  @!P5 LDG.E.128 R12, desc[UR4][R4.64] ;  /* 0x00000004040cd981 */ /* 0x000f62000c1e1d00 */
[----:B------:R-:W-:Y:S02]  /*0530*/  CS2R R34, SRZ ;  /* 0x0000000000227805 */ /* 0x000fe4000001ff00 */
[----:B------:R-:W-:Y:S01]  /*0540*/  CS2R R32, SRZ ;  /* 0x0000000000207805 */ /* 0x000fe2000001ff00 */
[----:B------:R-:W-:Y:S01]  /*0550*/  IMAD.WIDE R8, R21, 0x4, R8 ;  /* 0x0000000415087825 */ /* 0x000fe200078e0208 */
[----:B------:R-:W-:-:S04]  /*0560*/  CS2R R10, SRZ ;  /* 0x00000000000a7805 */ /* 0x000fc8000001ff00 */
[----:B------:R-:W5:Y:S04]  /*0570*/  @!P2 LDG.E.EL R34, desc[UR4][R8.64+-0x180] ;  /* 0xfffe80040822a981 */ /* 0x000f68000c2e1900 */
[----:B------:R-:W5:Y:S04]  /*0580*/  @!P2 LDG.E.EL R35, desc[UR4][R8.64+-0x180] ;  /* 0xfffe80040823a981 */ /* 0x000f68000c2e1900 */
[----:B------:R-:W5:Y:S04]  /*0590*/  @!P2 LDG.E.EL R32, desc[UR4][R8.64+-0x180] ;  /* 0xfffe80040820a981 */ /* 0x000f68000c2e1900 */
[----:B------:R0:W5:Y:S02]  /*05a0*/  @!P2 LDG.E.EL R33, desc[UR4][R8.64+-0x180] ;  /* 0xfffe80040821a981 */ /* 0x000164000c2e1900 */
[----:B0-----:R-:W-:Y:S01]  /*05b0*/  CS2R R8, SRZ ;  /* 0x0000000000087805 */ /* 0x001fe2000001ff00 */
[----:B------:R-:W-:-:S05]  /*05c0*/  IMAD.WIDE R26, R45, 0x4, R26 ;  /* 0x000000042d1a7825 */ /* 0x000fca00078e021a */
[----:B------:R0:W5:Y:S02]  /*05d0*/  @!P1 LDG.E.128 R8, desc[UR4][R16.64] ;  /* 0x0000000410089981 */ /* 0x000164000c1e1d00 */
[----:B0-----:R-:W0:Y:S01]  /*05e0*/  LDC.64 R16, c[0x0][0x238] ;  /* 0x00008e00ff107b82 */ /* 0x001e220000000a00 */
[----:B--2---:R-:W-:Y:S02]  /*05f0*/  SEL R45, R3, RZ, !P5 ;  /* 0x000000ff032d7207 */ /* 0x004fe40006800000 */
[----:B---3--:R-:W-:Y:S02]  /*0600*/  SEL R20, R20, RZ, !P5 ;  /* 0x000000ff14147207 */ /* 0x008fe40006800000 */
[----:B----4-:R-:W-:Y:S02]  /*0610*/  SEL R5, R6, RZ, !P5 ;  /* 0x000000ff06057207 */ /* 0x010fe40006800000 */
[----:B-----5:R-:W-:Y:S02]  /*0620*/  SEL R42, R42, RZ, !P5 ;  /* 0x000000ff2a2a7207 */ /* 0x020fe40006800000 */
[----:B------:R-:W-:-:S02]  /*0630*/  SEL R13, R13, RZ, !P5 ;  /* 0x000000ff0d0d7207 */ /* 0x000fc40006800000 */
[----:B------:R-:W-:Y:S02]  /*0640*/  SEL R12, R12, RZ, !P5 ;  /* 0x000000ff0c0c7207 */ /* 0x000fe40006800000 */
[C---:B------:R-:W-:Y:S02]  /*0650*/  FSETP.GT.AND P3, PT, R13.reuse, -R20, PT ;  /* 0x800000140d00720b */ /* 0x040fe40003f64000 */
[----:B------:R-:W-:Y:S01]  /*0660*/  FSETP.GT.AND P6, PT, R12, -R45, PT ;  /* 0x8000002d0c00720b */ /* 0x000fe20003fc4000 */
[----:B------:R-:W-:Y:S01]  /*0670*/  FADD R3, R13, R20 ;  /* 0x000000140d037221 */ /* 0x000fe20000000000 */
[----:B------:R-:W-:Y:S01]  /*0680*/  IMAD R20, R43, -0xa0000, R0 ;  /* 0xfff600002b147824 */ /* 0x000fe200078e0200 */
[----:B------:R-:W-:Y:S01]  /*0690*/  SEL R14, R14, RZ, !P5 ;  /* 0x000000ff0e0e7207 */ /* 0x000fe20006800000 */
[----:B------:R-:W-:Y:S01]  /*06a0*/  FADD R4, R12, R45 ;  /* 0x0000002d0c047221 */ /* 0x000fe20000000000 */
[----:B------:R-:W-:Y:S01]  /*06b0*/  SEL R15, R15, RZ, !P5 ;  /* 0x000000ff0f0f7207 */ /* 0x000fe20006800000 */
[----:B------:R-:W-:-:S02]  /*06c0*/  IMAD R20, R43, 0x40000, R20 ;  /* 0x000400002b147824 */ /* 0x000fc400078e0214 */
[----:B------:R-:W-:Y:S02]  /*06d0*/  VIADD R43, R41, 0xfff80000 ;  /* 0xfff80000292b7836 */ /* 0x000fe40000000000 */
[C---:B------:R-:W-:Y:S01]  /*06e0*/  FADD R6, R14.reuse, R5 ;  /* 0x000000050e067221 */ /* 0x040fe20000000000 */
[----:B------:R-:W-:Y:S01]  /*06f0*/  @!P3 FMUL R3, R3, 0.20000000298023223877 ;  /* 0x3e4ccccd0303b820 */ /* 0x000fe20000400000 */
[----:B------:R-:W-:Y:S01]  /*0700*/  FSETP.GT.AND P3, PT, R14, -R5, PT ;  /* 0x800000050e00720b */ /* 0x000fe20003f64000 */
[----:B------:R-:W-:Y:S01]  /*0710*/  @!P6 FMUL R4, R4, 0.20000000298023223877 ;  /* 0x3e4ccccd0404e820 */ /* 0x000fe20000400000 */
[C---:B------:R-:W-:Y:S01]  /*0720*/  FSETP.GT.AND P6, PT, R15.reuse, -R42, PT ;  /* 0x8000002a0f00720b */ /* 0x040fe20003fc4000 */
[----:B------:R-:W-:Y:S01]  /*0730*/  FADD R5, R15, R42 ;  /* 0x0000002a0f057221 */ /* 0x000fe20000000000 */
[----:B------:R-:W-:Y:S02]  /*0740*/  CS2R R12, SRZ ;  /* 0x00000000000c7805 */ /* 0x000fe4000001ff00 */
[----:B------:R-:W-:Y:S01]  /*0750*/  CS2R R14, SRZ ;  /* 0x00000000000e7805 */ /* 0x000fe2000001ff00 */
[----:B0-----:R-:W-:-:S05]  /*0760*/  IMAD.WIDE R42, R43, 0x4, R16 ;  /* 0x000000042b2a7825 */ /* 0x001fca00078e0210 */
[----:B------:R-:W2:Y:S01]  /*0770*/  @P4 LDG.E.128 R12, desc[UR4][R42.64] ;  /* 0x000000042a0c4981 */ /* 0x000ea2000c1e1d00 */
[----:B------:R-:W-:Y:S02]  /*0780*/  SEL R39, R39, RZ, P4 ;  /* 0x000000ff27277207 */ /* 0x000fe40002000000 */
[----:B------:R-:W-:Y:S01]  /*0790*/  SEL R38, R38, RZ, P4 ;  /* 0x000000ff26267207 */ /* 0x000fe20002000000 */
[----:B------:R-:W-:Y:S01]  /*07a0*/  @!P3 FMUL R6, R6, 0.20000000298023223877 ;  /* 0x3e4ccccd0606b820 */ /* 0x000fe20000400000 */
[----:B------:R-:W-:Y:S01]  /*07b0*/  @!P6 FMUL R5, R5, 0.20000000298023223877 ;  /* 0x3e4ccccd0505e820 */ /* 0x000fe20000400000 */
[----:B------:R-:W-:Y:S01]  /*07c0*/  IMAD R40, R21, 0x1000, R40 ;  /* 0x0000100015287824 */ /* 0x000fe200078e0228 */
[----:B------:R-:W-:Y:S02]  /*07d0*/  SEL R37, R37, RZ, P4 ;  /* 0x000000ff25257207 */ /* 0x000fe40002000000 */
[----:B------:R-:W-:Y:S02]  /*07e0*/  SEL R36, R36, RZ, P4 ;  /* 0x000000ff24247207 */ /* 0x000fe40002000000 */
[----:B--2---:R-:W-:-:S02]  /*07f0*/  SEL R12, R12, RZ, P4 ;  /* 0x000000ff0c0c7207 */ /* 0x004fc40002000000 */
[----:B------:R-:W-:Y:S02]  /*0800*/  SEL R13, R13, RZ, P4 ;  /* 0x000000ff0d0d7207 */ /* 0x000fe40002000000 */
[C---:B------:R-:W-:Y:S02]  /*0810*/  FSETP.GT.AND P3, PT, R12.reuse, -R39, PT ;  /* 0x800000270c00720b */ /* 0x040fe40003f64000 */
[C---:B------:R-:W-:Y:S01]  /*0820*/  FSETP.GT.AND P6, PT, R13.reuse, -R38, PT ;  /* 0x800000260d00720b */ /* 0x040fe20003fc4000 */
[----:B------:R-:W-:Y:S01]  /*0830*/  FADD R41, R12, R39 ;  /* 0x000000270c297221 */ /* 0x000fe20000000000 */
[----:B------:R-:W-:Y:S01]  /*0840*/  SEL R14, R14, RZ, P4 ;  /* 0x000000ff0e0e7207 */ /* 0x000fe20002000000 */
[----:B------:R-:W-:Y:S01]  /*0850*/  FADD R43, R13, R38 ;  /* 0x000000260d2b7221 */ /* 0x000fe20000000000 */
[----:B------:R-:W-:Y:S01]  /*0860*/  SEL R15, R15, RZ, P4 ;  /* 0x000000ff0f0f7207 */ /* 0x000fe20002000000 */
[----:B------:R-:W-:Y:S02]  /*0870*/  VIADD R13, R40, 0xfffa0000 ;  /* 0xfffa0000280d7836 */ /* 0x000fe40000000000 */
[----:B------:R-:W-:-:S02]  /*0880*/  FADD R42, R14, R37 ;  /* 0x000000250e2a7221 */ /* 0x000fc40000000000 */
[----:B------:R-:W-:Y:S01]  /*0890*/  FADD R44, R15, R36 ;  /* 0x000000240f2c7221 */ /* 0x000fe20000000000 */
[----:B------:R-:W-:-:S04]  /*08a0*/  IMAD.WIDE R28, R13, 0x4, R28 ;  /* 0x000000040d1c7825 */ /* 0x000fc800078e021c */
[----:B------:R-:W-:Y:S01]  /*08b0*/  @!P3 FMUL R41, R41, 0.20000000298023223877 ;  /* 0x3e4ccccd2929b820 */ /* 0x000fe20000400000 */
[----:B------:R-:W-:Y:S01]  /*08c0*/  FSETP.GT.AND P3, PT, R14, -R37, PT ;  /* 0x800000250e00720b */ /* 0x000fe20003f64000 */
[----:B------:R-:W-:Y:S01]  /*08d0*/  @!P6 FMUL R43, R43, 0.20000000298023223877 ;  /* 0x3e4ccccd2b2be820 */ /* 0x000fe20000400000 */
[----:B------:R-:W-:Y:S02]  /*08e0*/  FSETP.GT.AND P6, PT, R15, -R36, PT ;  /* 0x800000240f00720b */ /* 0x000fe40003fc4000 */
[----:B------:R-:W-:Y:S02]  /*08f0*/  CS2R R12, SRZ ;  /* 0x00000000000c7805 */ /* 0x000fe4000001ff00 */
[----:B------:R-:W-:-:S06]  /*0900*/  CS2R R14, SRZ ;  /* 0x00000000000e7805 */ /* 0x000fcc000001ff00 */
[----:B------:R-:W2:Y:S01]  /*0910*/  @!P2 LDG.E.128 R12, desc[UR4][R28.64] ;  /* 0x000000041c0ca981 */ /* 0x000ea2000c1e1d00 */
[----:B------:R-:W-:Y:S01]  /*0920*/  SEL R25, R25, RZ, !P1 ;  /* 0x000000ff19197207 */ /* 0x000fe20004800000 */
[----:B------:R-:W-:Y:S01]  /*0930*/  @!P3 FMUL R42, R42, 0.20000000298023223877 ;  /* 0x3e4ccccd2a2ab820 */ /* 0x000fe20000400000 */
[----:B------:R-:W-:Y:S01]  /*0940*/  SEL R8, R8, RZ, !P1 ;  /* 0x000000ff08087207 */ /* 0x000fe20004800000 */
[----:B------:R-:W-:Y:S01]  /*0950*/  @!P6 FMUL R44, R44, 0.20000000298023223877 ;  /* 0x3e4ccccd2c2ce820 */ /* 0x000fe20000400000 */
[----:B------:R-:W-:Y:S02]  /*0960*/  SEL R35, R35, RZ, !P2 ;  /* 0x000000ff23237207 */ /* 0x000fe40005000000 */
[----:B------:R-:W-:Y:S02]  /*0970*/  ISETP.GT.AND P3, PT, R21, 0x7f, PT ;  /* 0x0000007f1500780c */ /* 0x000fe40003f64270 */
[C---:B------:R-:W-:Y:S01]  /*0980*/  FSETP.GT.AND P6, PT, R8.reuse, -R25, PT ;  /* 0x800000190800720b */ /* 0x040fe20003fc4000 */
[----:B------:R-:W-:Y:S01]  /*0990*/  FADD R25, R8, R25 ;  /* 0x0000001908197221 */ /* 0x000fe20000000000 */
[----:B------:R-:W-:-:S02]  /*09a0*/  @P5 FSEL R4, R41, RZ, P4 ;  /* 0x000000ff29045208 */ /* 0x000fc40002000000 */
[----:B------:R-:W-:Y:S02]  /*09b0*/  @P5 FSEL R3, R43, RZ, P4 ;  /* 0x000000ff2b035208 */ /* 0x000fe40002000000 */
[----:B------:R-:W-:Y:S02]  /*09c0*/  @P5 FSEL R6, R42, RZ, P4 ;  /* 0x000000ff2a065208 */ /* 0x000fe40002000000 */
[----:B------:R-:W-:Y:S02]  /*09d0*/  @P5 FSEL R5, R44, RZ, P4 ;  /* 0x000000ff2c055208 */ /* 0x000fe40002000000 */
[----:B------:R-:W-:Y:S02]  /*09e0*/  CS2R R36, SRZ ;  /* 0x0000000000247805 */ /* 0x000fe4000001ff00 */
[----:B------:R-:W-:Y:S01]  /*09f0*/  CS2R R38, SRZ ;  /* 0x0000000000267805 */ /* 0x000fe2000001ff00 */
[----:B------:R-:W-:-:S05]  /*0a00*/  IMAD.WIDE R18, R21, 0x4, R18 ;  /* 0x0000000415127825 */ /* 0x000fca00078e0212 */
[----:B------:R-:W3:Y:S04]  /*0a10*/  @P3 LDG.E.EL R36, desc[UR4][R18.64+-0x200] ;  /* 0xfffe000412243981 */ /* 0x000ee8000c2e1900 */
[----:B------:R-:W4:Y:S04]  /*0a20*/  @P3 LDG.E.EL R37, desc[UR4][R18.64+-0x200] ;  /* 0xfffe000412253981 */ /* 0x000f28000c2e1900 */
[----:B------:R-:W5:Y:S04]  /*0a30*/  @P3 LDG.E.EL R38, desc[UR4][R18.64+-0x200] ;  /* 0xfffe000412263981 */ /* 0x000f68000c2e1900 */
[----:B------:R0:W4:Y:S02]  /*0a40*/  @P3 LDG.E.EL R39, desc[UR4][R18.64+-0x200] ;  /* 0xfffe000412273981 */ /* 0x000124000c2e1900 */
[----:B0-----:R-:W-:-:S02]  /*0a50*/  CS2R R18, SRZ ;  /* 0x0000000000127805 */ /* 0x001fc4000001ff00 */
[----:B--2---:R-:W-:Y:S02]  /*0a60*/  SEL R13, R13, RZ, !P2 ;  /* 0x000000ff0d0d7207 */ /* 0x004fe40005000000 */
[----:B------:R-:W-:Y:S02]  /*0a70*/  SEL R12, R12, RZ, !P2 ;  /* 0x000000ff0c0c7207 */ /* 0x000fe40005000000 */
[C---:B------:R-:W-:Y:S01]  /*0a80*/  FSETP.GT.AND P4, PT, R13.reuse, -R35, PT ;  /* 0x800000230d00720b */ /* 0x040fe20003f84000 */
[----:B------:R-:W-:Y:S01]  /*0a90*/  FADD R8, R13, R35 ;  /* 0x000000230d087221 */ /* 0x000fe20000000000 */
[----:B------:R-:W-:-:S04]  /*0aa0*/  SEL R13, R34, RZ, !P2 ;  /* 0x000000ff220d7207 */ /* 0x000fc80005000000 */
[C---:B------:R-:W-:Y:S01]  /*0ab0*/  FSETP.GT.AND P5, PT, R12.reuse, -R13, PT ;  /* 0x8000000d0c00720b */ /* 0x040fe20003fa4000 */
[----:B------:R-:W-:Y:S01]  /*0ac0*/  FADD R28, R12, R13 ;  /* 0x0000000d0c1c7221 */ /* 0x000fe20000000000 */
[----:B------:R-:W-:-:S04]  /*0ad0*/  VIADD R13, R40, 0xfff80000 ;  /* 0xfff80000280d7836 */ /* 0x000fc80000000000 */
[----:B------:R-:W-:Y:S01]  /*0ae0*/  IMAD.WIDE R12, R13, 0x4, R16 ;  /* 0x000000040d0c7825 */ /* 0x000fe200078e0210 */
[----:B------:R-:W-:-:S06]  /*0af0*/  CS2R R16, SRZ ;  /* 0x0000000000107805 */ /* 0x000fcc000001ff00 */
[----:B------:R3:W2:Y:S01]  /*0b00*/  @P3 LDG.E.128 R16, desc[UR4][R12.64] ;  /* 0x000000040c103981 */ /* 0x0006a2000c1e1d00 */
[----:B------:R-:W-:Y:S02]  /*0b10*/  SEL R29, R32, RZ, !P2 ;  /* 0x000000ff201d7207 */ /* 0x000fe40005000000 */
[----:B------:R-:W-:Y:S02]  /*0b20*/  SEL R14, R14, RZ, !P2 ;  /* 0x000000ff0e0e7207 */ /* 0x000fe40005000000 */
[----:B------:R-:W-:Y:S02]  /*0b30*/  SEL R15, R15, RZ, !P2 ;  /* 0x000000ff0f0f7207 */ /* 0x000fe40005000000 */
[----:B------:R-:W-:Y:S01]  /*0b40*/  SEL R34, R33, RZ, !P2 ;  /* 0x000000ff21227207 */ /* 0x000fe20005000000 */
[----:B------:R-:W-:Y:S01]  /*0b50*/  @!P4 FMUL R8, R8, 0.20000000298023223877 ;  /* 0x3e4ccccd0808c820 */ /* 0x000fe20000400000 */
[----:B------:R-:W-:Y:S01]  /*0b60*/  @!P5 FMUL R28, R28, 0.20000000298023223877 ;  /* 0x3e4ccccd1c1cd820 */ /* 0x000fe20000400000 */
[----:B------:R-:W-:-:S02]  /*0b70*/  FSETP.GT.AND P4, PT, R14, -R29, PT ;  /* 0x8000001d0e00720b */ /* 0x000fc40003f84000 */
[C---:B------:R-:W-:Y:S01]  /*0b80*/  FSETP.GT.AND P5, PT, R15.reuse, -R34, PT ;  /* 0x800000220f00720b */ /* 0x040fe20003fa4000 */
[----:B------:R-:W-:Y:S01]  /*0b90*/  FADD R32, R14, R29 ;  /* 0x0000001d0e207221 */ /* 0x000fe20000000000 */
[----:B------:R-:W-:Y:S01]  /*0ba0*/  FADD R29, R15, R34 ;  /* 0x000000220f1d7221 */ /* 0x000fe20000000000 */
[----:B---3--:R-:W-:Y:S02]  /*0bb0*/  SEL R13, R36, RZ, P3 ;  /* 0x000000ff240d7207 */ /* 0x008fe40001800000 */
[----:B----4-:R-:W-:-:S06]  /*0bc0*/  SEL R14, R37, RZ, P3 ;  /* 0x000000ff250e7207 */ /* 0x010fcc0001800000 */
[----:B------:R-:W-:Y:S02]  /*0bd0*/  @!P4 FMUL R32, R32, 0.20000000298023223877 ;  /* 0x3e4ccccd2020c820 */ /* 0x000fe40000400000 */
[----:B------:R-:W-:Y:S01]  /*0be0*/  @!P5 FMUL R29, R29, 0.20000000298023223877 ;  /* 0x3e4ccccd1d1dd820 */ /* 0x000fe20000400000 */
[----:B------:R-:W-:Y:S02]  /*0bf0*/  SEL R39, R39, RZ, P3 ;  /* 0x000000ff27277207 */ /* 0x000fe40001800000 */
[----:B------:R-:W-:Y:S02]  /*0c00*/  SEL R30, R30, RZ, !P1 ;  /* 0x000000ff1e1e7207 */ /* 0x000fe40004800000 */
[----:B------:R-:W-:Y:S02]  /*0c10*/  SEL R9, R9, RZ, !P1 ;  /* 0x000000ff09097207 */ /* 0x000fe40004800000 */
[----:B------:R-:W-:Y:S02]  /*0c20*/  SEL R31, R31, RZ, !P1 ;  /* 0x000000ff1f1f7207 */ /* 0x000fe40004800000 */
[----:B------:R-:W-:Y:S01]  /*0c30*/  SEL R10, R10, RZ, !P1 ;  /* 0x000000ff0a0a7207 */ /* 0x000fe20004800000 */
[----:B------:R-:W-:-:S04]  /*0c40*/  FADD R34, R9, R30 ;  /* 0x0000001e09227221 */ /* 0x000fc80000000000 */
[----:B------:R-:W-:Y:S01]  /*0c50*/  FADD R33, R10, R31 ;  /* 0x0000001f0a217221 */ /* 0x000fe20000000000 */
[----:B--2---:R-:W-:Y:S02]  /*0c60*/  SEL R16, R16, RZ, P3 ;  /* 0x000000ff10107207 */ /* 0x004fe40001800000 */
[----:B------:R-:W-:Y:S02]  /*0c70*/  SEL R17, R17, RZ, P3 ;  /* 0x000000ff11117207 */ /* 0x000fe40001800000 */
[C---:B------:R-:W-:Y:S02]  /*0c80*/  FSETP.GT.AND P4, PT, R16.reuse, -R13, PT ;  /* 0x8000000d1000720b */ /* 0x040fe40003f84000 */
[C---:B------:R-:W-:Y:S01]  /*0c90*/  FSETP.GT.AND P5, PT, R17.reuse, -R14, PT ;  /* 0x8000000e1100720b */ /* 0x040fe20003fa4000 */
[----:B------:R-:W-:Y:S01]  /*0ca0*/  FADD R16, R16, R13 ;  /* 0x0000000d10107221 */ /* 0x000fe20000000000 */
[----:B------:R-:W-:Y:S01]  /*0cb0*/  FADD R17, R17, R14 ;  /* 0x0000000e11117221 */ /* 0x000fe20000000000 */
[----:B------:R-:W-:-:S02]  /*0cc0*/  SEL R18, R18, RZ, P3 ;  /* 0x000000ff12127207 */ /* 0x000fc40001800000 */
[----:B------:R-:W-:Y:S02]  /*0cd0*/  SEL R12, R19, RZ, P3 ;  /* 0x000000ff130c7207 */ /* 0x000fe40001800000 */
[----:B-----5:R-:W-:-:S04]  /*0ce0*/  SEL R13, R38, RZ, P3 ;  /* 0x000000ff260d7207 */ /* 0x020fc80001800000 */
[----:B------:R-:W-:Y:S01]  /*0cf0*/  @!P4 FMUL R16, R16, 0.20000000298023223877 ;  /* 0x3e4ccccd1010c820 */ /* 0x000fe20000400000 */
[----:B------:R-:W-:Y:S01]  /*0d00*/  FSETP.GT.AND P4, PT, R18, -R13, PT ;  /* 0x8000000d1200720b */ /* 0x000fe20003f84000 */
[----:B------:R-:W-:Y:S01]  /*0d10*/  @!P5 FMUL R17, R17, 0.20000000298023223877 ;  /* 0x3e4ccccd1111d820 */ /* 0x000fe20000400000 */
[----:B------:R-:W-:Y:S01]  /*0d20*/  FSETP.GT.AND P5, PT, R12, -R39, PT ;  /* 0x800000270c00720b */ /* 0x000fe20003fa4000 */
[----:B------:R-:W-:Y:S01]  /*0d30*/  FADD R18, R18, R13 ;  /* 0x0000000d12127221 */ /* 0x000fe20000000000 */
[----:B------:R-:W-:-:S09]  /*0d40*/  FADD R39, R12, R39 ;  /* 0x000000270c277221 */ /* 0x000fd20000000000 */
[----:B------:R-:W-:Y:S01]  /*0d50*/  @!P4 FMUL R18, R18, 0.20000000298023223877 ;  /* 0x3e4ccccd1212c820 */ /* 0x000fe20000400000 */
[----:B------:R-:W-:Y:S01]  /*0d60*/  FSETP.GT.AND P4, PT, R9, -R30, PT ;  /* 0x8000001e0900720b */ /* 0x000fe20003f84000 */
[----:B------:R-:W-:Y:S01]  /*0d70*/  @!P5 FMUL R39, R39, 0.20000000298023223877 ;  /* 0x3e4ccccd2727d820 */ /* 0x000fe20000400000 */
[----:B------:R-:W-:Y:S02]  /*0d80*/  FSETP.GT.AND P5, PT, R10, -R31, PT ;  /* 0x8000001f0a00720b */ /* 0x000fe40003fa4000 */
[----:B------:R-:W-:Y:S01]  /*0d90*/  CS2R R30, SRZ ;  /* 0x00000000001e7805 */ /* 0x000fe2000001ff00 */
[----:B------:R-:W-:Y:S02]  /*0da0*/  IMAD.MOV.U32 R9, RZ, RZ, RZ ;  /* 0x000000ffff097224 */ /* 0x000fe400078e00ff */
[----:B------:R-:W-:-:S03]  /*0db0*/  IMAD.MOV.U32 R10, RZ, RZ, RZ ;  /* 0x000000ffff0a7224 */ /* 0x000fc600078e00ff */
[----:B------:R-:W2:Y:S04]  /*0dc0*/  @!P0 LDG.E.EL R31, desc[UR4][R26.64] ;  /* 0x000000041a1f8981 */ /* 0x000ea8000c2e1900 */
[----:B------:R-:W3:Y:S04]  /*0dd0*/  @!P0 LDG.E.EL R9, desc[UR4][R26.64] ;  /* 0x000000041a098981 */ /* 0x000ee8000c2e1900 */
[----:B------:R-:W4:Y:S04]  /*0de0*/  @!P0 LDG.E.EL R30, desc[UR4][R26.64] ;  /* 0x000000041a1e8981 */ /* 0x000f28000c2e1900 */
[----:B------:R0:W5:Y:S02]  /*0df0*/  @!P0 LDG.E.EL R10, desc[UR4][R26.64] ;  /* 0x000000041a0a8981 */ /* 0x000164000c2e1900 */
[----:B0-----:R-:W0:Y:S01]  /*0e00*/  LDC.64 R26, c[0x0][0x210] ;  /* 0x00008400ff1a7b82 */ /* 0x001e220000000a00 */
[----:B------:R-:W-:-:S02]  /*0e10*/  @P2 FSEL R28, R16, RZ, P3 ;  /* 0x000000ff101c2208 */ /* 0x000fc40001800000 */
[----:B------:R-:W-:Y:S02]  /*0e20*/  @P2 FSEL R8, R17, RZ, P3 ;  /* 0x000000ff11082208 */ /* 0x000fe40001800000 */
[----:B------:R-:W-:Y:S02]  /*0e30*/  @P2 FSEL R32, R18, RZ, P3 ;  /* 0x000000ff12202208 */ /* 0x000fe40001800000 */
[----:B------:R-:W-:Y:S02]  /*0e40*/  @P2 FSEL R29, R39, RZ, P3 ;  /* 0x000000ff271d2208 */ /* 0x000fe40001800000 */
[----:B------:R-:W-:Y:S02]  /*0e50*/  ISETP.GE.AND P3, PT, R24, 0x40, PT ;  /* 0x000000401800780c */ /* 0x000fe40003f66270 */
[----:B------:R-:W-:Y:S02]  /*0e60*/  CS2R R12, SRZ ;  /* 0x00000000000c7805 */ /* 0x000fe4000001ff00 */
[----:B------:R-:W-:-:S02]  /*0e70*/  CS2R R14, SRZ ;  /* 0x00000000000e7805 */ /* 0x000fc4000001ff00 */
[----:B------:R-:W-:Y:S02]  /*0e80*/  CS2R R16, SRZ ;  /* 0x0000000000107805 */ /* 0x000fe4000001ff00 */
[----:B------:R-:W-:Y:S02]  /*0e90*/  CS2R R18, SRZ ;  /* 0x0000000000127805 */ /* 0x000fe4000001ff00 */
[----:B------:R1:W2:Y:S01]  /*0ea0*/  @!P0 LDG.E.128 R12, desc[UR4][R22.64] ;  /* 0x00000004160c8981 */ /* 0x0002a2000c1e1d00 */
[----:B0-----:R-:W-:-:S05]  /*0eb0*/  IMAD.WIDE R36, R20, 0x4, R26 ;  /* 0x0000000414247825 */ /* 0x001fca00078e021a */
[----:B------:R-:W3:Y:S01]  /*0ec0*/  @!P3 LDG.E.128 R16, desc[UR4][R36.64] ;  /* 0x000000042410b981 */ /* 0x000ee2000c1e1d00 */
[----:B------:R-:W-:Y:S02]  /*0ed0*/  ISETP.GE.AND P2, PT, R21, 0x40, PT ;  /* 0x000000401500780c */ /* 0x000fe40003f46270 */
[----:B------:R-:W-:Y:S02]  /*0ee0*/  CS2R R20, SRZ ;  /* 0x0000000000147805 */ /* 0x000fe4000001ff00 */
[----:B-1----:R-:W-:Y:S01]  /*0ef0*/  CS2R R22, SRZ ;  /* 0x0000000000167805 */ /* 0x002fe2000001ff00 */
[----:B------:R-:W-:-:S08]  /*0f00*/  IMAD.WIDE R26, R7, 0x4, R26 ;  /* 0x00000004071a7825 */ /* 0x000fd000078e021a */
[----:B------:R-:W4:Y:S01]  /*0f10*/  @!P2 LDG.E.128 R20, desc[UR4][R26.64] ;  /* 0x000000041a14a981 */ /* 0x000f22000c1e1d00 */
[----:B------:R-:W-:Y:S02]  /*0f20*/  SEL R11, R11, RZ, !P1 ;  /* 0x000000ff0b0b7207 */ /* 0x000fe40004800000 */
[----:B------:R-:W-:Y:S01]  /*0f30*/  SEL R2, R2, RZ, !P1 ;  /* 0x000000ff02027207 */ /* 0x000fe20004800000 */
[----:B------:R-:W-:-:S03]  /*0f40*/  @!P6 FMUL R25, R25, 0.20000000298023223877 ;  /* 0x3e4ccccd1919e820 */ /* 0x000fc60000400000 */
[C---:B------:R-:W-:Y:S01]  /*0f50*/  FSETP.GT.AND P6, PT, R11.reuse, -R2, PT ;  /* 0x800000020b00720b */ /* 0x040fe20003fc4000 */
[----:B------:R-:W-:Y:S01]  /*0f60*/  FADD R2, R11, R2 ;  /* 0x000000020b027221 */ /* 0x000fe20000000000 */
[----:B------:R-:W-:Y:S01]  /*0f70*/  @!P4 FMUL R34, R34, 0.20000000298023223877 ;  /* 0x3e4ccccd2222c820 */ /* 0x000fe20000400000 */
[----:B------:R-:W-:-:S10]  /*0f80*/  @!P5 FMUL R33, R33, 0.20000000298023223877 ;  /* 0x3e4ccccd2121d820 */ /* 0x000fd40000400000 */
[----:B------:R-:W-:Y:S01]  /*0f90*/  @!P6 FMUL R2, R2, 0.20000000298023223877 ;  /* 0x3e4ccccd0202e820 */ /* 0x000fe20000400000 */
[----:B-----5:R-:W-:Y:S02]  /*0fa0*/  SEL R10, R10, RZ, !P0 ;  /* 0x000000ff0a0a7207 */ /* 0x020fe40004000000 */
[----:B--2---:R-:W-:Y:S02]  /*0fb0*/  SEL R7, R12, RZ, !P0 ;  /* 0x000000ff0c077207 */ /* 0x004fe40004000000 */
[----:B------:R-:W-:Y:S02]  /*0fc0*/  SEL R11, R13, RZ, !P0 ;  /* 0x000000ff0d0b7207 */ /* 0x000fe40004000000 */
[----:B------:R-:W0:Y:S01]  /*0fd0*/  LDC.64 R12, c[0x0][0x248] ;  /* 0x00009200ff0c7b82 */ /* 0x000e220000000a00 */
[----:B------:R-:W-:Y:S02]  /*0fe0*/  SEL R14, R14, RZ, !P0 ;  /* 0x000000ff0e0e7207 */ /* 0x000fe40004000000 */
[----:B------:R-:W-:-:S02]  /*0ff0*/  SEL R15, R15, RZ, !P0 ;  /* 0x000000ff0f0f7207 */ /* 0x000fc40004000000 */
[----:B---3--:R-:W-:Y:S02]  /*1000*/  SEL R16, R16, RZ, !P3 ;  /* 0x000000ff10107207 */ /* 0x008fe40005800000 */
[----:B------:R-:W-:Y:S02]  /*1010*/  SEL R19, R19, RZ, !P3 ;  /* 0x000000ff13137207 */ /* 0x000fe40005800000 */
[----:B------:R-:W-:Y:S02]  /*1020*/  @P3 FSEL R16, R25, R4, !P1 ;  /* 0x0000000419103208 */ /* 0x000fe40004800000 */
[----:B------:R-:W-:Y:S02]  /*1030*/  @P3 FSEL R19, R2, R5, !P1 ;  /* 0x0000000502133208 */ /* 0x000fe40004800000 */
[----:B------:R-:W-:Y:S02]  /*1040*/  SEL R4, R9, RZ, !P0 ;  /* 0x000000ff09047207 */ /* 0x000fe40004000000 */
[----:B------:R-:W-:-:S02]  /*1050*/  SEL R2, R31, RZ, !P0 ;  /* 0x000000ff1f027207 */ /* 0x000fc40004000000 */
[----:B----4-:R-:W-:Y:S02]  /*1060*/  SEL R9, R30, RZ, !P0 ;  /* 0x000000ff1e097207 */ /* 0x010fe40004000000 */
[----:B------:R-:W-:Y:S02]  /*1070*/  SEL R17, R17, RZ, !P3 ;  /* 0x000000ff11117207 */ /* 0x000fe40005800000 */
[----:B------:R-:W-:Y:S02]  /*1080*/  SEL R18, R18, RZ, !P3 ;  /* 0x000000ff12127207 */ /* 0x000fe40005800000 */
[----:B------:R-:W-:Y:S02]  /*1090*/  @P3 FSEL R17, R34, R3, !P1 ;  /* 0x0000000322113208 */ /* 0x000fe40004800000 */
[----:B------:R-:W-:Y:S02]  /*10a0*/  @P3 FSEL R18, R33, R6, !P1 ;  /* 0x0000000621123208 */ /* 0x000fe40004800000 */
[----:B------:R-:W-:-:S02]  /*10b0*/  FSETP.GT.AND P1, PT, R7, -R2, PT ;  /* 0x800000020700720b */ /* 0x000fc40003f24000 */
[----:B------:R-:W-:Y:S02]  /*10c0*/  FSETP.GT.AND P3, PT, R11, -R4, PT ;  /* 0x800000040b00720b */ /* 0x000fe40003f64000 */
[C---:B------:R-:W-:Y:S02]  /*10d0*/  FSETP.GT.AND P4, PT, R14.reuse, -R9, PT ;  /* 0x800000090e00720b */ /* 0x040fe40003f84000 */
[----:B------:R-:W-:Y:S01]  /*10e0*/  FSETP.GT.AND P5, PT, R15, -R10, PT ;  /* 0x8000000a0f00720b */ /* 0x000fe20003fa4000 */
[----:B------:R-:W-:Y:S01]  /*10f0*/  FADD R3, R7, R2 ;  /* 0x0000000207037221 */ /* 0x000fe20000000000 */
[----:B------:R-:W-:Y:S01]  /*1100*/  FADD R5, R11, R4 ;  /* 0x000000040b057221 */ /* 0x000fe20000000000 */
[----:B------:R-:W-:Y:S01]  /*1110*/  FADD R7, R14, R9 ;  /* 0x000000090e077221 */ /* 0x000fe20000000000 */
[----:B------:R-:W-:-:S03]  /*1120*/  FADD R10, R15, R10 ;  /* 0x0000000a0f0a7221 */ /* 0x000fc60000000000 */
[----:B------:R-:W-:Y:S02]  /*1130*/  @!P1 FMUL R3, R3, 0.20000000298023223877 ;  /* 0x3e4ccccd03039820 */ /* 0x000fe40000400000 */
[----:B------:R-:W-:Y:S02]  /*1140*/  @!P3 FMUL R5, R5, 0.20000000298023223877 ;  /* 0x3e4ccccd0505b820 */ /* 0x000fe40000400000 */
[----:B------:R-:W-:Y:S02]  /*1150*/  @!P4 FMUL R7, R7, 0.20000000298023223877 ;  /* 0x3e4ccccd0707c820 */ /* 0x000fe40000400000 */
[----:B------:R-:W-:Y:S01]  /*1160*/  @!P5 FMUL R10, R10, 0.20000000298023223877 ;  /* 0x3e4ccccd0a0ad820 */ /* 0x000fe20000400000 */
[----:B------:R-:W-:Y:S01]  /*1170*/  SEL R20, R20, RZ, !P2 ;  /* 0x000000ff14147207 */ /* 0x000fe20005000000 */
[----:B0-----:R-:W-:Y:S01]  /*1180*/  IMAD.WIDE R12, R0, 0x4, R12 ;  /* 0x00000004000c7825 */ /* 0x001fe200078e020c */
[----:B------:R-:W-:Y:S02]  /*1190*/  SEL R21, R21, RZ, !P2 ;  /* 0x000000ff15157207 */ /* 0x000fe40005000000 */
[----:B------:R-:W-:-:S02]  /*11a0*/  SEL R22, R22, RZ, !P2 ;  /* 0x000000ff16167207 */ /* 0x000fc40005000000 */
[----:B------:R-:W-:Y:S02]  /*11b0*/  SEL R23, R23, RZ, !P2 ;  /* 0x000000ff17177207 */ /* 0x000fe40005000000 */
[----:B------:R-:W-:Y:S02]  /*11c0*/  @P2 FSEL R20, R3, R28, !P0 ;  /* 0x0000001c03142208 */ /* 0x000fe40004000000 */
[----:B------:R-:W-:Y:S02]  /*11d0*/  @P2 FSEL R21, R5, R8, !P0 ;  /* 0x0000000805152208 */ /* 0x000fe40004000000 */
[----:B------:R-:W-:Y:S02]  /*11e0*/  @P2 FSEL R22, R7, R32, !P0 ;  /* 0x0000002007162208 */ /* 0x000fe40004000000 */
[----:B------:R-:W-:Y:S01]  /*11f0*/  @P2 FSEL R23, R10, R29, !P0 ;  /* 0x0000001d0a172208 */ /* 0x000fe20004000000 */
[----:B------:R-:W-:Y:S04]  /*1200*/  STG.E.128 desc[UR4][R12.64], R16 ;  /* 0x000000100c007986 */ /* 0x000fe8000c101d04 */
[----:B------:R-:W-:Y:S01]  /*1210*/  STG.E.128 desc[UR4][R12.64+0x800], R20 ;  /* 0x000800140c007986 */ /* 0x000fe2000c101d04 */
[----:B------:R-:W-:Y:S05]  /*1220*/  EXIT ;  /* 0x000000000000794d */ /* 0x000fea0003800000 */
.L_x_0:
[----:B------:R-:W-:-:S00]  /*1230*/  BRA `(.L_x_0) ;  /* 0xfffffffc00fc7947 */ /* 0x000fc0000383ffff */
[----:B------:R-:W-:-:S00]  /*1240*/  NOP ;  /* 0x0000000000007918 */ /* 0x000fc00000000000 */
        /* <DEDUP_REMOVED lines=11> */
.L_x_1:


//--------------------- .nv.constant0.triton_poi_fused_cat_6 --------------------------
	.section	.nv.constant0.triton_poi_fused_cat_6,"a",@progbits
	.sectionflags	@""
	.align	4
.nv.constant0.triton_poi_fused_cat_6:
	.zero		596
